//
// Generated by NVIDIA NVVM Compiler
//
// Compiler Build ID: CL-36424714
// Cuda compilation tools, release 13.0, V13.0.88
// Based on NVVM 20.0.0
//

.version 9.0
.target sm_100
.address_size 64

	// .globl	_Z8sgemm_v1ILj16ELj384EEvPfS0_S0_iii
// _ZZ8sgemm_v1ILj16ELj384EEvPfS0_S0_iiiE8a_shared has been demoted
// _ZZ8sgemm_v1ILj16ELj384EEvPfS0_S0_iiiE8b_shared has been demoted

.visible .entry _Z8sgemm_v1ILj16ELj384EEvPfS0_S0_iii(
	.param .u64 .ptr .align 1 _Z8sgemm_v1ILj16ELj384EEvPfS0_S0_iii_param_0,
	.param .u64 .ptr .align 1 _Z8sgemm_v1ILj16ELj384EEvPfS0_S0_iii_param_1,
	.param .u64 .ptr .align 1 _Z8sgemm_v1ILj16ELj384EEvPfS0_S0_iii_param_2,
	.param .u32 _Z8sgemm_v1ILj16ELj384EEvPfS0_S0_iii_param_3,
	.param .u32 _Z8sgemm_v1ILj16ELj384EEvPfS0_S0_iii_param_4,
	.param .u32 _Z8sgemm_v1ILj16ELj384EEvPfS0_S0_iii_param_5
)
{
	.reg .pred 	%p<12>;
	.reg .b32 	%r<90>;
	.reg .b32 	%f<114>;
	.reg .b64 	%rd<19>;
	// demoted variable
	.shared .align 4 .b8 _ZZ8sgemm_v1ILj16ELj384EEvPfS0_S0_iiiE8a_shared[24576];
	// demoted variable
	.shared .align 4 .b8 _ZZ8sgemm_v1ILj16ELj384EEvPfS0_S0_iiiE8b_shared[24576];
	ld.param.u64 	%rd5, [_Z8sgemm_v1ILj16ELj384EEvPfS0_S0_iii_param_0];
	ld.param.u64 	%rd6, [_Z8sgemm_v1ILj16ELj384EEvPfS0_S0_iii_param_1];
	ld.param.u64 	%rd7, [_Z8sgemm_v1ILj16ELj384EEvPfS0_S0_iii_param_2];
	ld.param.u32 	%r38, [_Z8sgemm_v1ILj16ELj384EEvPfS0_S0_iii_param_4];
	ld.param.u32 	%r39, [_Z8sgemm_v1ILj16ELj384EEvPfS0_S0_iii_param_5];
	mov.u32 	%r1, %tid.x;
	mov.u32 	%r40, %ctaid.x;
	mov.u32 	%r2, %ntid.x;
	mul.lo.s32 	%r3, %r40, %r2;
	mov.u32 	%r4, %tid.y;
	mov.u32 	%r41, %ctaid.y;
	mov.u32 	%r42, %ntid.y;
	mul.lo.s32 	%r5, %r41, %r42;
	setp.lt.s32 	%p1, %r39, 1;
	mov.u32 	%r43, _ZZ8sgemm_v1ILj16ELj384EEvPfS0_S0_iiiE8a_shared;
	mad.lo.s32 	%r6, %r4, 1536, %r43;
	shl.b32 	%r44, %r1, 2;
	mov.u32 	%r45, _ZZ8sgemm_v1ILj16ELj384EEvPfS0_S0_iiiE8b_shared;
	add.s32 	%r7, %r45, %r44;
	@%p1 bra 	$L__BB0_3;
	mad.lo.s32 	%r8, %r39, %r4, %r1;
	cvt.s64.s32 	%rd1, %r3;
	mul.lo.s32 	%r47, %r39, %r5;
	cvt.s64.s32 	%rd2, %r47;
	cvta.to.global.u64 	%rd3, %rd5;
	cvta.to.global.u64 	%rd4, %rd6;
	mov.b32 	%r80, 0;
$L__BB0_2:
	add.s32 	%r48, %r8, %r80;
	cvt.u64.u32 	%rd8, %r48;
	add.s64 	%rd9, %rd8, %rd2;
	shl.b64 	%rd10, %rd9, 2;
	add.s64 	%rd11, %rd3, %rd10;
	ld.global.f32 	%f14, [%rd11];
	add.s32 	%r49, %r80, %r1;
	shl.b32 	%r50, %r49, 2;
	add.s32 	%r51, %r6, %r50;
	st.shared.f32 	[%r51], %f14;
	add.s32 	%r52, %r80, %r4;
	mad.lo.s32 	%r53, %r52, %r38, %r1;
	cvt.u64.u32 	%rd12, %r53;
	add.s64 	%rd13, %rd12, %rd1;
	shl.b64 	%rd14, %rd13, 2;
	add.s64 	%rd15, %rd4, %rd14;
	ld.global.f32 	%f15, [%rd15];
	shl.b32 	%r54, %r52, 6;
	add.s32 	%r55, %r7, %r54;
	st.shared.f32 	[%r55], %f15;
	add.s32 	%r80, %r80, %r2;
	setp.lt.s32 	%p2, %r80, %r39;
	@%p2 bra 	$L__BB0_2;
$L__BB0_3:
	setp.lt.s32 	%p3, %r39, 1;
	bar.sync 	0;
	mov.f32 	%f113, 0f00000000;
	@%p3 bra 	$L__BB0_16;
	and.b32  	%r11, %r39, 15;
	setp.lt.u32 	%p4, %r39, 16;
	mov.f32 	%f113, 0f00000000;
	mov.b32 	%r85, 0;
	@%p4 bra 	$L__BB0_7;
	and.b32  	%r85, %r39, 2147483632;
	neg.s32 	%r83, %r85;
	add.s32 	%r82, %r6, 32;
	add.s32 	%r61, %r44, %r45;
	add.s32 	%r81, %r61, 512;
	mov.f32 	%f113, 0f00000000;
$L__BB0_6:
	.pragma "nounroll";
	ld.shared.f32 	%f20, [%r82+-32];
	ld.shared.f32 	%f21, [%r81+-512];
	fma.rn.f32 	%f22, %f20, %f21, %f113;
	ld.shared.f32 	%f23, [%r82+-28];
	ld.shared.f32 	%f24, [%r81+-448];
	fma.rn.f32 	%f25, %f23, %f24, %f22;
	ld.shared.f32 	%f26, [%r82+-24];
	ld.shared.f32 	%f27, [%r81+-384];
	fma.rn.f32 	%f28, %f26, %f27, %f25;
	ld.shared.f32 	%f29, [%r82+-20];
	ld.shared.f32 	%f30, [%r81+-320];
	fma.rn.f32 	%f31, %f29, %f30, %f28;
	ld.shared.f32 	%f32, [%r82+-16];
	ld.shared.f32 	%f33, [%r81+-256];
	fma.rn.f32 	%f34, %f32, %f33, %f31;
	ld.shared.f32 	%f35, [%r82+-12];
	ld.shared.f32 	%f36, [%r81+-192];
	fma.rn.f32 	%f37, %f35, %f36, %f34;
	ld.shared.f32 	%f38, [%r82+-8];
	ld.shared.f32 	%f39, [%r81+-128];
	fma.rn.f32 	%f40, %f38, %f39, %f37;
	ld.shared.f32 	%f41, [%r82+-4];
	ld.shared.f32 	%f42, [%r81+-64];
	fma.rn.f32 	%f43, %f41, %f42, %f40;
	ld.shared.f32 	%f44, [%r82];
	ld.shared.f32 	%f45, [%r81];
	fma.rn.f32 	%f46, %f44, %f45, %f43;
	ld.shared.f32 	%f47, [%r82+4];
	ld.shared.f32 	%f48, [%r81+64];
	fma.rn.f32 	%f49, %f47, %f48, %f46;
	ld.shared.f32 	%f50, [%r82+8];
	ld.shared.f32 	%f51, [%r81+128];
	fma.rn.f32 	%f52, %f50, %f51, %f49;
	ld.shared.f32 	%f53, [%r82+12];
	ld.shared.f32 	%f54, [%r81+192];
	fma.rn.f32 	%f55, %f53, %f54, %f52;
	ld.shared.f32 	%f56, [%r82+16];
	ld.shared.f32 	%f57, [%r81+256];
	fma.rn.f32 	%f58, %f56, %f57, %f55;
	ld.shared.f32 	%f59, [%r82+20];
	ld.shared.f32 	%f60, [%r81+320];
	fma.rn.f32 	%f61, %f59, %f60, %f58;
	ld.shared.f32 	%f62, [%r82+24];
	ld.shared.f32 	%f63, [%r81+384];
	fma.rn.f32 	%f64, %f62, %f63, %f61;
	ld.shared.f32 	%f65, [%r82+28];
	ld.shared.f32 	%f66, [%r81+448];
	fma.rn.f32 	%f113, %f65, %f66, %f64;
	add.s32 	%r83, %r83, 16;
	add.s32 	%r82, %r82, 64;
	add.s32 	%r81, %r81, 1024;
	setp.ne.s32 	%p5, %r83, 0;
	@%p5 bra 	$L__BB0_6;
$L__BB0_7:
	setp.eq.s32 	%p6, %r11, 0;
	@%p6 bra 	$L__BB0_16;
	and.b32  	%r23, %r39, 7;
	setp.lt.u32 	%p7, %r11, 8;
	@%p7 bra 	$L__BB0_10;
	shl.b32 	%r62, %r85, 2;
	add.s32 	%r63, %r6, %r62;
	ld.shared.f32 	%f68, [%r63];
	shl.b32 	%r64, %r85, 6;
	add.s32 	%r65, %r7, %r64;
	ld.shared.f32 	%f69, [%r65];
	fma.rn.f32 	%f70, %f68, %f69, %f113;
	ld.shared.f32 	%f71, [%r63+4];
	ld.shared.f32 	%f72, [%r65+64];
	fma.rn.f32 	%f73, %f71, %f72, %f70;
	ld.shared.f32 	%f74, [%r63+8];
	ld.shared.f32 	%f75, [%r65+128];
	fma.rn.f32 	%f76, %f74, %f75, %f73;
	ld.shared.f32 	%f77, [%r63+12];
	ld.shared.f32 	%f78, [%r65+192];
	fma.rn.f32 	%f79, %f77, %f78, %f76;
	ld.shared.f32 	%f80, [%r63+16];
	ld.shared.f32 	%f81, [%r65+256];
	fma.rn.f32 	%f82, %f80, %f81, %f79;
	ld.shared.f32 	%f83, [%r63+20];
	ld.shared.f32 	%f84, [%r65+320];
	fma.rn.f32 	%f85, %f83, %f84, %f82;
	ld.shared.f32 	%f86, [%r63+24];
	ld.shared.f32 	%f87, [%r65+384];
	fma.rn.f32 	%f88, %f86, %f87, %f85;
	ld.shared.f32 	%f89, [%r63+28];
	ld.shared.f32 	%f90, [%r65+448];
	fma.rn.f32 	%f113, %f89, %f90, %f88;
	add.s32 	%r85, %r85, 8;
$L__BB0_10:
	setp.eq.s32 	%p8, %r23, 0;
	@%p8 bra 	$L__BB0_16;
	and.b32  	%r26, %r39, 3;
	setp.lt.u32 	%p9, %r23, 4;
	@%p9 bra 	$L__BB0_13;
	shl.b32 	%r66, %r85, 2;
	add.s32 	%r67, %r6, %r66;
	ld.shared.f32 	%f92, [%r67];
	shl.b32 	%r68, %r85, 6;
	add.s32 	%r69, %r7, %r68;
	ld.shared.f32 	%f93, [%r69];
	fma.rn.f32 	%f94, %f92, %f93, %f113;
	ld.shared.f32 	%f95, [%r67+4];
	ld.shared.f32 	%f96, [%r69+64];
	fma.rn.f32 	%f97, %f95, %f96, %f94;
	ld.shared.f32 	%f98, [%r67+8];
	ld.shared.f32 	%f99, [%r69+128];
	fma.rn.f32 	%f100, %f98, %f99, %f97;
	ld.shared.f32 	%f101, [%r67+12];
	ld.shared.f32 	%f102, [%r69+192];
	fma.rn.f32 	%f113, %f101, %f102, %f100;
	add.s32 	%r85, %r85, 4;
$L__BB0_13:
	setp.eq.s32 	%p10, %r26, 0;
	@%p10 bra 	$L__BB0_16;
	shl.b32 	%r70, %r85, 6;
	add.s32 	%r72, %r70, %r44;
	add.s32 	%r89, %r45, %r72;
	shl.b32 	%r74, %r85, 2;
	mad.lo.s32 	%r75, %r4, 1536, %r74;
	add.s32 	%r88, %r43, %r75;
	neg.s32 	%r87, %r26;
$L__BB0_15:
	.pragma "nounroll";
	ld.shared.f32 	%f103, [%r88];
	ld.shared.f32 	%f104, [%r89];
	fma.rn.f32 	%f113, %f103, %f104, %f113;
	add.s32 	%r89, %r89, 64;
	add.s32 	%r88, %r88, 4;
	add.s32 	%r87, %r87, 1;
	setp.ne.s32 	%p11, %r87, 0;
	@%p11 bra 	$L__BB0_15;
$L__BB0_16:
	cvta.to.global.u64 	%rd16, %rd7;
	add.s32 	%r77, %r5, %r4;
	add.s32 	%r78, %r3, %r1;
	mad.lo.s32 	%r79, %r38, %r77, %r78;
	mul.wide.s32 	%rd17, %r79, 4;
	add.s64 	%rd18, %rd16, %rd17;
	st.global.f32 	[%rd18], %f113;
	ret;

}


// ===== COMPILED SASS (sm_100) =====

	.target	sm_100

	.elftype	@"ET_EXEC"


//--------------------- .note.nv.tkinfo           --------------------------
	.section	.note.nv.tkinfo,"",@"SHT_NOTE"
	.sectionflags	@"SHF_NOTE_NV_TKINFO"
	.tkinfo
        /*0018*/ 	.word	0x00000002
        /*0030*/ 	.string	""
        /*0030*/ 	.string	"ptxas"
        /*0030*/ 	.string	"Cuda compilation tools, release 13.0, V13.0.88"
        /*0030*/ 	.string	"Build cuda_13.0.r13.0/compiler.36424714_0"
        /*0030*/ 	.string	"-arch sm_100 -m 64 "



//--------------------- .note.nv.cuinfo           --------------------------
	.section	.note.nv.cuinfo,"",@"SHT_NOTE"
	.sectionflags	@"SHF_NOTE_NV_CUINFO"
        /*0018*/ 	.short	0x0002
        /*001a*/ 	.short	0x0064
        /*001c*/ 	.short	0x0082
	.zero		2


//--------------------- .nv.info                  --------------------------
	.section	.nv.info,"",@"SHT_CUDA_INFO"
	.align	4


	//----- nvinfo : EIATTR_REGCOUNT
	.align		4
        /*0000*/ 	.byte	0x04, 0x2f
        /*0002*/ 	.short	(.L_1 - .L_0)
	.align		4
.L_0:
        /*0004*/ 	.word	index@(_Z8sgemm_v1ILj16ELj384EEvPfS0_S0_iii)
        /*0008*/ 	.word	0x00000020


	//----- nvinfo : EIATTR_FRAME_SIZE
	.align		4
.L_1:
        /*000c*/ 	.byte	0x04, 0x11
        /*000e*/ 	.short	(.L_3 - .L_2)
	.align		4
.L_2:
        /*0010*/ 	.word	index@(_Z8sgemm_v1ILj16ELj384EEvPfS0_S0_iii)
        /*0014*/ 	.word	0x00000000


	//----- nvinfo : EIATTR_MIN_STACK_SIZE
	.align		4
.L_3:
        /*0018*/ 	.byte	0x04, 0x12
        /*001a*/ 	.short	(.L_5 - .L_4)
	.align		4
.L_4:
        /*001c*/ 	.word	index@(_Z8sgemm_v1ILj16ELj384EEvPfS0_S0_iii)
        /*0020*/ 	.word	0x00000000
.L_5:


//--------------------- .nv.compat                --------------------------
	.section	.nv.compat,"",@"SHT_CUDA_COMPAT_INFO"
	.align	4
        /*0000*/ 	.byte	0x02, 0x09, 0x00, 0x00, 0x02, 0x02, 0x01, 0x00, 0x02, 0x05, 0x05, 0x00, 0x03, 0x07, 0x01, 0x01
        /*0010*/ 	.byte	0x02, 0x03, 0x00, 0x00, 0x02, 0x06, 0x01, 0x00, 0x04, 0x0b, 0x08, 0x00, 0x09, 0x00, 0x00, 0x00
        /*0020*/ 	.byte	0x00, 0x00, 0x00, 0x00


//--------------------- .nv.info._Z8sgemm_v1ILj16ELj384EEvPfS0_S0_iii --------------------------
	.section	.nv.info._Z8sgemm_v1ILj16ELj384EEvPfS0_S0_iii,"",@"SHT_CUDA_INFO"
	.sectionflags	@""
	.align	4


	//----- nvinfo : EIATTR_CUDA_API_VERSION
	.align		4
        /*0000*/ 	.byte	0x04, 0x37
        /*0002*/ 	.short	(.L_7 - .L_6)
.L_6:
        /*0004*/ 	.word	0x00000082


	//----- nvinfo : EIATTR_KPARAM_INFO
	.align		4
.L_7:
        /*0008*/ 	.byte	0x04, 0x17
        /*000a*/ 	.short	(.L_9 - .L_8)
.L_8:
        /*000c*/ 	.word	0x00000000
        /*0010*/ 	.short	0x0005
        /*0012*/ 	.short	0x0020
        /*0014*/ 	.byte	0x00, 0xf0, 0x11, 0x00


	//----- nvinfo : EIATTR_KPARAM_INFO
	.align		4
.L_9:
        /*0018*/ 	.byte	0x04, 0x17
        /*001a*/ 	.short	(.L_11 - .L_10)
.L_10:
        /*001c*/ 	.word	0x00000000
        /*0020*/ 	.short	0x0004
        /*0022*/ 	.short	0x001c
        /*0024*/ 	.byte	0x00, 0xf0, 0x11, 0x00


	//----- nvinfo : EIATTR_KPARAM_INFO
	.align		4
.L_11:
        /*0028*/ 	.byte	0x04, 0x17
        /*002a*/ 	.short	(.L_13 - .L_12)
.L_12:
        /*002c*/ 	.word	0x00000000
        /*0030*/ 	.short	0x0003
        /*0032*/ 	.short	0x0018
        /*0034*/ 	.byte	0x00, 0xf0, 0x11, 0x00


	//----- nvinfo : EIATTR_KPARAM_INFO
	.align		4
.L_13:
        /*0038*/ 	.byte	0x04, 0x17
        /*003a*/ 	.short	(.L_15 - .L_14)
.L_14:
        /*003c*/ 	.word	0x00000000
        /*0040*/ 	.short	0x0002
        /*0042*/ 	.short	0x0010
        /*0044*/ 	.byte	0x00, 0xf5, 0x21, 0x00


	//----- nvinfo : EIATTR_KPARAM_INFO
	.align		4
.L_15:
        /*0048*/ 	.byte	0x04, 0x17
        /*004a*/ 	.short	(.L_17 - .L_16)
.L_16:
        /*004c*/ 	.word	0x00000000
        /*0050*/ 	.short	0x0001
        /*0052*/ 	.short	0x0008
        /*0054*/ 	.byte	0x00, 0xf5, 0x21, 0x00


	//----- nvinfo : EIATTR_KPARAM_INFO
	.align		4
.L_17:
        /*0058*/ 	.byte	0x04, 0x17
        /*005a*/ 	.short	(.L_19 - .L_18)
.L_18:
        /*005c*/ 	.word	0x00000000
        /*0060*/ 	.short	0x0000
        /*0062*/ 	.short	0x0000
        /*0064*/ 	.byte	0x00, 0xf5, 0x21, 0x00


	//----- nvinfo : EIATTR_SPARSE_MMA_MASK
	.align		4
.L_19:
        /*0068*/ 	.byte	0x03, 0x50
        /*006a*/ 	.short	0x0000


	//----- nvinfo : EIATTR_MAXREG_COUNT
	.align		4
        /*006c*/ 	.byte	0x03, 0x1b
        /*006e*/ 	.short	0x00ff


	//----- nvinfo : EIATTR_NUM_BARRIERS
	.align		4
        /*0070*/ 	.byte	0x02, 0x4c
        /*0072*/ 	.byte	0x01
	.zero		1


	//----- nvinfo : EIATTR_MERCURY_ISA_VERSION
	.align		4
        /*0074*/ 	.byte	0x03, 0x5f
        /*0076*/ 	.short	0x0101


	//----- nvinfo : EIATTR_VRC_CTA_INIT_COUNT
	.align		4
        /*0078*/ 	.byte	0x02, 0x4a
	.zero		1
	.zero		1


	//----- nvinfo : EIATTR_EXIT_INSTR_OFFSETS
	.align		4
        /*007c*/ 	.byte	0x04, 0x1c
        /*007e*/ 	.short	(.L_21 - .L_20)


	//   ....[0]....
.L_20:
        /*0080*/ 	.word	0x00000a60


	//----- nvinfo : EIATTR_CBANK_PARAM_SIZE
	.align		4
.L_21:
        /*0084*/ 	.byte	0x03, 0x19
        /*0086*/ 	.short	0x0024


	//----- nvinfo : EIATTR_PARAM_CBANK
	.align		4
        /*0088*/ 	.byte	0x04, 0x0a
        /*008a*/ 	.short	(.L_23 - .L_22)
	.align		4
.L_22:
        /*008c*/ 	.word	index@(.nv.constant0._Z8sgemm_v1ILj16ELj384EEvPfS0_S0_iii)
        /*0090*/ 	.short	0x0380
        /*0092*/ 	.short	0x0024


	//----- nvinfo : EIATTR_SW_WAR
	.align		4
.L_23:
        /*0094*/ 	.byte	0x04, 0x36
        /*0096*/ 	.short	(.L_25 - .L_24)
.L_24:
        /*0098*/ 	.word	0x00000008
.L_25:


//--------------------- .nv.callgraph             --------------------------
	.section	.nv.callgraph,"",@"SHT_CUDA_CALLGRAPH"
	.align	4
	.sectionentsize	8
	.align		4
        /*0000*/ 	.word	0x00000000
	.align		4
        /*0004*/ 	.word	0xffffffff
	.align		4
        /*0008*/ 	.word	0x00000000
	.align		4
        /*000c*/ 	.word	0xfffffffe
	.align		4
        /*0010*/ 	.word	0x00000000
	.align		4
        /*0014*/ 	.word	0xfffffffd
	.align		4
        /*0018*/ 	.word	0x00000000
	.align		4
        /*001c*/ 	.word	0xfffffffc


//--------------------- .text._Z8sgemm_v1ILj16ELj384EEvPfS0_S0_iii --------------------------
	.section	.text._Z8sgemm_v1ILj16ELj384EEvPfS0_S0_iii,"ax",@progbits
	.align	128
        .global         _Z8sgemm_v1ILj16ELj384EEvPfS0_S0_iii
        .type           _Z8sgemm_v1ILj16ELj384EEvPfS0_S0_iii,@function
        .size           _Z8sgemm_v1ILj16ELj384EEvPfS0_S0_iii,(.L_x_9 - _Z8sgemm_v1ILj16ELj384EEvPfS0_S0_iii)
        .other          _Z8sgemm_v1ILj16ELj384EEvPfS0_S0_iii,@"STO_CUDA_ENTRY STV_DEFAULT"
_Z8sgemm_v1ILj16ELj384EEvPfS0_S0_iii:
.text._Z8sgemm_v1ILj16ELj384EEvPfS0_S0_iii:
[----:B------:R-:W-:Y:S08]  /*0000*/  LDC R1, c[0x0][0x37c] ;  /* 0x0000df00ff017b82 */ /* 0x000ff00000000800 */
[----:B------:R-:W0:Y:S01]  /*0010*/  LDC R16, c[0x0][0x3a0] ;  /* 0x0000e800ff107b82 */ /* 0x000e220000000800 */
[----:B------:R-:W1:Y:S01]  /*0020*/  S2R R5, SR_CgaCtaId ;  /* 0x0000000000057919 */ /* 0x000e620000008800 */
[----:B------:R-:W-:Y:S01]  /*0030*/  MOV R6, 0x400 ;  /* 0x0000040000067802 */ /* 0x000fe20000000f00 */
[----:B------:R-:W2:Y:S01]  /*0040*/  LDCU.64 UR6, c[0x0][0x358] ;  /* 0x00006b00ff0677ac */ /* 0x000ea20008000a00 */
[----:B------:R-:W3:Y:S02]  /*0050*/  S2R R2, SR_TID.X ;  /* 0x0000000000027919 */ /* 0x000ee40000002100 */
[----:B------:R-:W-:-:S02]  /*0060*/  IADD3 R4, PT, PT, R6, 0x6000, RZ ;  /* 0x0000600006047810 */ /* 0x000fc40007ffe0ff */
[----:B------:R-:W4:Y:S01]  /*0070*/  S2UR UR8, SR_CTAID.X ;  /* 0x00000000000879c3 */ /* 0x000f220000002500 */
[----:B------:R-:W5:Y:S07]  /*0080*/  S2R R3, SR_TID.Y ;  /* 0x0000000000037919 */ /* 0x000f6e0000002200 */
[----:B------:R-:W4:Y:S01]  /*0090*/  LDC R0, c[0x0][0x360] ;  /* 0x0000d800ff007b82 */ /* 0x000f220000000800 */
[----:B------:R-:W2:Y:S07]  /*00a0*/  LDCU UR5, c[0x0][0x364] ;  /* 0x00006c80ff0577ac */ /* 0x000eae0008000800 */
[----:B------:R-:W2:Y:S01]  /*00b0*/  S2UR UR4, SR_CTAID.Y ;  /* 0x00000000000479c3 */ /* 0x000ea20000002600 */
[----:B0-----:R-:W-:-:S02]  /*00c0*/  ISETP.GE.AND P0, PT, R16, 0x1, PT ;  /* 0x000000011000780c */ /* 0x001fc40003f06270 */
[C---:B-1----:R-:W-:Y:S02]  /*00d0*/  LEA R6, R5.reuse, R6, 0x18 ;  /* 0x0000000605067211 */ /* 0x042fe400078ec0ff */
[----:B------:R-:W-:Y:S02]  /*00e0*/  LEA R4, R5, R4, 0x18 ;  /* 0x0000000405047211 */ /* 0x000fe400078ec0ff */
[----:B---3--:R-:W-:Y:S01]  /*00f0*/  SHF.L.U32 R5, R2, 0x2, RZ ;  /* 0x0000000202057819 */ /* 0x008fe200000006ff */
[----:B----4-:R-:W-:Y:S02]  /*0100*/  IMAD R7, R0, UR8, RZ ;  /* 0x0000000800077c24 */ /* 0x010fe4000f8e02ff */
[----:B-----5:R-:W-:Y:S02]  /*0110*/  IMAD R19, R3, 0x600, R6 ;  /* 0x0000060003137824 */ /* 0x020fe400078e0206 */
[----:B------:R-:W-:Y:S01]  /*0120*/  IMAD.IADD R17, R5, 0x1, R4 ;  /* 0x0000000105117824 */ /* 0x000fe200078e0204 */
[----:B--2---:R-:W-:Y:S01]  /*0130*/  UIMAD UR4, UR4, UR5, URZ ;  /* 0x00000005040472a4 */ /* 0x004fe2000f8e02ff */
[----:B------:R-:W-:Y:S11]  /*0140*/  @!P0 BRA `(.L_x_0) ;  /* 0x0000000000688947 */ /* 0x000ff60003800000 */
[----:B------:R-:W-:Y:S02]  /*0150*/  HFMA2 R15, -RZ, RZ, 0, 0 ;  /* 0x00000000ff0f7431 */ /* 0x000fe400000001ff */
[----:B------:R-:W-:Y:S01]  /*0160*/  IMAD R12, R3, R16, R2 ;  /* 0x00000010030c7224 */ /* 0x000fe200078e0202 */
[----:B------:R-:W0:Y:S01]  /*0170*/  LDCU UR5, c[0x0][0x39c] ;  /* 0x00007380ff0577ac */ /* 0x000e220008000800 */
[----:B------:R-:W-:Y:S01]  /*0180*/  IMAD R13, R16, UR4, RZ ;  /* 0x00000004100d7c24 */ /* 0x000fe2000f8e02ff */
[----:B------:R-:W1:Y:S06]  /*0190*/  LDCU.128 UR8, c[0x0][0x380] ;  /* 0x00007000ff0877ac */ /* 0x000e6c0008000c00 */
.L_x_1:
[----:B------:R-:W-:Y:S01]  /*01a0*/  IMAD.IADD R18, R3, 0x1, R15 ;  /* 0x0000000103127824 */ /* 0x000fe200078e020f */
[----:B--2---:R-:W-:-:S03]  /*01b0*/  IADD3 R8, PT, PT, R12, R15, RZ ;  /* 0x0000000f0c087210 */ /* 0x004fc60007ffe0ff */
[----:B0-----:R-:W-:Y:S01]  /*01c0*/  IMAD R10, R18, UR5, R2 ;  /* 0x00000005120a7c24 */ /* 0x001fe2000f8e0202 */
[----:B------:R-:W-:-:S04]  /*01d0*/  IADD3 R9, P2, PT, R13, R8, RZ ;  /* 0x000000080d097210 */ /* 0x000fc80007f5e0ff */
[----:B------:R-:W-:Y:S02]  /*01e0*/  IADD3 R11, P1, PT, R7, R10, RZ ;  /* 0x0000000a070b7210 */ /* 0x000fe40007f3e0ff */
[----:B------:R-:W-:Y:S02]  /*01f0*/  LEA.HI.X.SX32 R20, R13, RZ, 0x1, P2 ;  /* 0x000000ff0d147211 */ /* 0x000fe400010f0eff */
[----:B-1----:R-:W-:Y:S02]  /*0200*/  LEA R8, P2, R9, UR8, 0x2 ;  /* 0x0000000809087c11 */ /* 0x002fe4000f8410ff */
[----:B------:R-:W-:Y:S02]  /*0210*/  LEA.HI.X.SX32 R14, R7, RZ, 0x1, P1 ;  /* 0x000000ff070e7211 */ /* 0x000fe400008f0eff */
[----:B------:R-:W-:Y:S02]  /*0220*/  LEA R10, P1, R11, UR10, 0x2 ;  /* 0x0000000a0b0a7c11 */ /* 0x000fe4000f8210ff */
[----:B------:R-:W-:-:S02]  /*0230*/  LEA.HI.X R9, R9, UR9, R20, 0x2, P2 ;  /* 0x0000000909097c11 */ /* 0x000fc400090f1414 */
[----:B------:R-:W-:-:S03]  /*0240*/  LEA.HI.X R11, R11, UR11, R14, 0x2, P1 ;  /* 0x0000000b0b0b7c11 */ /* 0x000fc600088f140e */
[----:B------:R-:W2:Y:S04]  /*0250*/  LDG.E R8, desc[UR6][R8.64] ;  /* 0x0000000608087981 */ /* 0x000ea8000c1e1900 */
[----:B------:R-:W3:Y:S01]  /*0260*/  LDG.E R10, desc[UR6][R10.64] ;  /* 0x000000060a0a7981 */ /* 0x000ee2000c1e1900 */
[----:B------:R-:W-:Y:S02]  /*0270*/  IADD3 R14, PT, PT, R2, R15, RZ ;  /* 0x0000000f020e7210 */ /* 0x000fe40007ffe0ff */
[----:B------:R-:W-:Y:S02]  /*0280*/  LEA R23, R18, R17, 0x6 ;  /* 0x0000001112177211 */ /* 0x000fe400078e30ff */
[----:B------:R-:W-:Y:S01]  /*0290*/  IADD3 R15, PT, PT, R0, R15, RZ ;  /* 0x0000000f000f7210 */ /* 0x000fe20007ffe0ff */
[----:B------:R-:W-:-:S03]  /*02a0*/  IMAD R21, R14, 0x4, R19 ;  /* 0x000000040e157824 */ /* 0x000fc600078e0213 */
[----:B------:R-:W-:Y:S02]  /*02b0*/  ISETP.GE.AND P1, PT, R15, R16, PT ;  /* 0x000000100f00720c */ /* 0x000fe40003f26270 */
[----:B--2---:R2:W-:Y:S04]  /*02c0*/  STS [R21], R8 ;  /* 0x0000000815007388 */ /* 0x0045e80000000800 */
[----:B---3--:R2:W-:Y:S07]  /*02d0*/  STS [R23], R10 ;  /* 0x0000000a17007388 */ /* 0x0085ee0000000800 */
[----:B------:R-:W-:Y:S05]  /*02e0*/  @!P1 BRA `(.L_x_1) ;  /* 0xfffffffc00ac9947 */ /* 0x000fea000383ffff */
.L_x_0:
[----:B------:R-:W-:Y:S01]  /*02f0*/  BAR.SYNC.DEFER_BLOCKING 0x0 ;  /* 0x0000000000007b1d */ /* 0x000fe20000010000 */
[----:B--2---:R-:W-:-:S05]  /*0300*/  IMAD.MOV.U32 R23, RZ, RZ, RZ ;  /* 0x000000ffff177224 */ /* 0x004fca00078e00ff */
[----:B------:R-:W-:Y:S05]  /*0310*/  @!P0 BRA `(.L_x_2) ;  /* 0x0000000400b48947 */ /* 0x000fea0003800000 */
[C---:B------:R-:W-:Y:S01]  /*0320*/  ISETP.GE.U32.AND P0, PT, R16.reuse, 0x10, PT ;  /* 0x000000101000780c */ /* 0x040fe20003f06070 */
[----:B------:R-:W-:Y:S01]  /*0330*/  HFMA2 R0, -RZ, RZ, 0, 0 ;  /* 0x00000000ff007431 */ /* 0x000fe200000001ff */
[----:B------:R-:W-:Y:S02]  /*0340*/  LOP3.LUT R22, R16, 0xf, RZ, 0xc0, !PT ;  /* 0x0000000f10167812 */ /* 0x000fe400078ec0ff */
[----:B------:R-:W-:Y:S02]  /*0350*/  MOV R23, RZ ;  /* 0x000000ff00177202 */ /* 0x000fe40000000f00 */
[----:B------:R-:W-:-:S07]  /*0360*/  ISETP.NE.AND P1, PT, R22, RZ, PT ;  /* 0x000000ff1600720c */ /* 0x000fce0003f25270 */
[----:B------:R-:W-:Y:S06]  /*0370*/  @!P0 BRA `(.L_x_3) ;  /* 0x0000000000b88947 */ /* 0x000fec0003800000 */
[----:B------:R-:W-:Y:S01]  /*0380*/  LOP3.LUT R0, R16, 0x7ffffff0, RZ, 0xc0, !PT ;  /* 0x7ffffff010007812 */ /* 0x000fe200078ec0ff */
[----:B------:R-:W-:Y:S01]  /*0390*/  VIADD R18, R19, 0x20 ;  /* 0x0000002013127836 */ /* 0x000fe20000000000 */
[----:B------:R-:W-:Y:S02]  /*03a0*/  IADD3 R20, PT, PT, R5, 0x200, R4 ;  /* 0x0000020005147810 */ /* 0x000fe40007ffe004 */
[----:B------:R-:W-:Y:S02]  /*03b0*/  MOV R23, RZ ;  /* 0x000000ff00177202 */ /* 0x000fe40000000f00 */
[----:B------:R-:W-:-:S07]  /*03c0*/  IADD3 R21, PT, PT, -R0, RZ, RZ ;  /* 0x000000ff00157210 */ /* 0x000fce0007ffe1ff */
.L_x_4:
[----:B------:R-:W-:Y:S01]  /*03d0*/  LDS R8, [R20+-0x200] ;  /* 0xfffe000014087984 */ /* 0x000fe20000000800 */
[----:B------:R-:W-:-:S03]  /*03e0*/  VIADD R21, R21, 0x10 ;  /* 0x0000001015157836 */ /* 0x000fc60000000000 */
[----:B------:R-:W0:Y:S02]  /*03f0*/  LDS.128 R12, [R18+-0x20] ;  /* 0xffffe000120c7984 */ /* 0x000e240000000c00 */
[----:B------:R-:W-:Y:S02]  /*0400*/  ISETP.NE.AND P0, PT, R21, RZ, PT ;  /* 0x000000ff1500720c */ /* 0x000fe40003f05270 */
[----:B------:R-:W1:Y:S04]  /*0410*/  LDS R9, [R20+-0x1c0] ;  /* 0xfffe400014097984 */ /* 0x000e680000000800 */
[----:B------:R-:W2:Y:S01]  /*0420*/  LDS R25, [R20+-0x180] ;  /* 0xfffe800014197984 */ /* 0x000ea20000000800 */
[----:B0-----:R-:W-:-:S03]  /*0430*/  FFMA R8, R12, R8, R23 ;  /* 0x000000080c087223 */ /* 0x001fc60000000017 */
[----:B------:R-:W0:Y:S01]  /*0440*/  LDS R23, [R20+-0x140] ;  /* 0xfffec00014177984 */ /* 0x000e220000000800 */
[----:B-1----:R-:W-:-:S03]  /*0450*/  FFMA R24, R9, R13, R8 ;  /* 0x0000000d09187223 */ /* 0x002fc60000000008 */
[----:B------:R-:W-:Y:S01]  /*0460*/  LDS R13, [R20+-0x100] ;  /* 0xffff0000140d7984 */ /* 0x000fe20000000800 */
[----:B--2---:R-:W-:-:S03]  /*0470*/  FFMA R14, R25, R14, R24 ;  /* 0x0000000e190e7223 */ /* 0x004fc60000000018 */
[----:B------:R-:W1:Y:S04]  /*0480*/  LDS.128 R8, [R18+-0x10] ;  /* 0xfffff00012087984 */ /* 0x000e680000000c00 */
[----:B------:R-:W2:Y:S04]  /*0490*/  LDS R12, [R20+-0xc0] ;  /* 0xffff4000140c7984 */ /* 0x000ea80000000800 */
[----:B------:R-:W3:Y:S04]  /*04a0*/  LDS R25, [R20+-0x80] ;  /* 0xffff800014197984 */ /* 0x000ee80000000800 */
[----:B------:R-:W-:Y:S01]  /*04b0*/  LDS R24, [R20+0x40] ;  /* 0x0000400014187984 */ /* 0x000fe20000000800 */
[----:B0-----:R-:W-:-:S03]  /*04c0*/  FFMA R15, R23, R15, R14 ;  /* 0x0000000f170f7223 */ /* 0x001fc6000000000e */
[----:B------:R-:W-:Y:S01]  /*04d0*/  LDS R23, [R20+0x80] ;  /* 0x0000800014177984 */ /* 0x000fe20000000800 */
[----:B-1----:R-:W-:-:S03]  /*04e0*/  FFMA R13, R8, R13, R15 ;  /* 0x0000000d080d7223 */ /* 0x002fc6000000000f */
[----:B------:R-:W0:Y:S01]  /*04f0*/  LDS R8, [R20+-0x40] ;  /* 0xffffc00014087984 */ /* 0x000e220000000800 */
[----:B--2---:R-:W-:-:S03]  /*0500*/  FFMA R26, R12, R9, R13 ;  /* 0x000000090c1a7223 */ /* 0x004fc6000000000d */
[----:B------:R-:W-:Y:S01]  /*0510*/  LDS R9, [R20] ;  /* 0x0000000014097984 */ /* 0x000fe20000000800 */
[----:B---3--:R-:W-:-:S03]  /*0520*/  FFMA R25, R25, R10, R26 ;  /* 0x0000000a19197223 */ /* 0x008fc6000000001a */
[----:B------:R-:W1:Y:S01]  /*0530*/  LDS.128 R12, [R18] ;  /* 0x00000000120c7984 */ /* 0x000e620000000c00 */
[----:B0-----:R-:W-:-:S03]  /*0540*/  FFMA R11, R8, R11, R25 ;  /* 0x0000000b080b7223 */ /* 0x001fc60000000019 */
[----:B------:R-:W-:Y:S01]  /*0550*/  LDS R25, [R20+0x1c0] ;  /* 0x0001c00014197984 */ /* 0x000fe20000000800 */
[----:B-1----:R-:W-:-:S03]  /*0560*/  FFMA R9, R12, R9, R11 ;  /* 0x000000090c097223 */ /* 0x002fc6000000000b */
[----:B------:R-:W0:Y:S01]  /*0570*/  LDS R12, [R20+0xc0] ;  /* 0x0000c000140c7984 */ /* 0x000e220000000800 */
[----:B------:R-:W-:-:S03]  /*0580*/  FFMA R26, R24, R13, R9 ;  /* 0x0000000d181a7223 */ /* 0x000fc60000000009 */
[----:B------:R-:W-:Y:S01]  /*0590*/  LDS R13, [R20+0x100] ;  /* 0x00010000140d7984 */ /* 0x000fe20000000800 */
[----:B------:R-:W-:-:S03]  /*05a0*/  FFMA R23, R23, R14, R26 ;  /* 0x0000000e17177223 */ /* 0x000fc6000000001a */
[----:B------:R1:W2:Y:S04]  /*05b0*/  LDS.128 R8, [R18+0x10] ;  /* 0x0000100012087984 */ /* 0x0002a80000000c00 */
[----:B------:R-:W3:Y:S04]  /*05c0*/  LDS R24, [R20+0x140] ;  /* 0x0001400014187984 */ /* 0x000ee80000000800 */
[----:B------:R4:W5:Y:S01]  /*05d0*/  LDS R14, [R20+0x180] ;  /* 0x00018000140e7984 */ /* 0x0009620000000800 */
[----:B-1----:R-:W-:Y:S02]  /*05e0*/  IADD3 R18, PT, PT, R18, 0x40, RZ ;  /* 0x0000004012127810 */ /* 0x002fe40007ffe0ff */
[----:B----4-:R-:W-:Y:S01]  /*05f0*/  IADD3 R20, PT, PT, R20, 0x400, RZ ;  /* 0x0000040014147810 */ /* 0x010fe20007ffe0ff */
[----:B0-----:R-:W-:-:S04]  /*0600*/  FFMA R15, R12, R15, R23 ;  /* 0x0000000f0c0f7223 */ /* 0x001fc80000000017 */
[----:B--2---:R-:W-:-:S04]  /*0610*/  FFMA R13, R8, R13, R15 ;  /* 0x0000000d080d7223 */ /* 0x004fc8000000000f */
[----:B---3--:R-:W-:-:S04]  /*0620*/  FFMA R9, R24, R9, R13 ;  /* 0x0000000918097223 */ /* 0x008fc8000000000d */
[----:B-----5:R-:W-:-:S04]  /*0630*/  FFMA R10, R14, R10, R9 ;  /* 0x0000000a0e0a7223 */ /* 0x020fc80000000009 */
[----:B------:R-:W-:Y:S01]  /*0640*/  FFMA R23, R25, R11, R10 ;  /* 0x0000000b19177223 */ /* 0x000fe2000000000a */
[----:B------:R-:W-:Y:S06]  /*0650*/  @P0 BRA `(.L_x_4) ;  /* 0xfffffffc005c0947 */ /* 0x000fec000383ffff */
.L_x_3:
[----:B------:R-:W-:Y:S05]  /*0660*/  @!P1 BRA `(.L_x_2) ;  /* 0x0000000000e09947 */ /* 0x000fea0003800000 */
[----:B------:R-:W-:Y:S02]  /*0670*/  ISETP.GE.U32.AND P0, PT, R22, 0x8, PT ;  /* 0x000000081600780c */ /* 0x000fe40003f06070 */
[----:B------:R-:W-:-:S04]  /*0680*/  LOP3.LUT R26, R16, 0x7, RZ, 0xc0, !PT ;  /* 0x00000007101a7812 */ /* 0x000fc800078ec0ff */
[----:B------:R-:W-:-:S07]  /*0690*/  ISETP.NE.AND P1, PT, R26, RZ, PT ;  /* 0x000000ff1a00720c */ /* 0x000fce0003f25270 */
[----:B------:R-:W-:Y:S06]  /*06a0*/  @!P0 BRA `(.L_x_5) ;  /* 0x0000000000548947 */ /* 0x000fec0003800000 */
[C---:B------:R-:W-:Y:S01]  /*06b0*/  IMAD R22, R0.reuse, 0x40, R17 ;  /* 0x0000004000167824 */ /* 0x040fe200078e0211 */
[C---:B------:R-:W-:Y:S02]  /*06c0*/  LEA R27, R0.reuse, R19, 0x2 ;  /* 0x00000013001b7211 */ /* 0x040fe400078e10ff */
[----:B------:R-:W-:Y:S02]  /*06d0*/  IADD3 R0, PT, PT, R0, 0x8, RZ ;  /* 0x0000000800007810 */ /* 0x000fe40007ffe0ff */
[----:B------:R-:W-:Y:S04]  /*06e0*/  LDS R24, [R22] ;  /* 0x0000000016187984 */ /* 0x000fe80000000800 */
[----:B------:R-:W0:Y:S04]  /*06f0*/  LDS.128 R8, [R27] ;  /* 0x000000001b087984 */ /* 0x000e280000000c00 */
[----:B------:R-:W1:Y:S04]  /*0700*/  LDS R18, [R22+0x40] ;  /* 0x0000400016127984 */ /* 0x000e680000000800 */
[----:B------:R-:W2:Y:S04]  /*0710*/  LDS R21, [R22+0x80] ;  /* 0x0000800016157984 */ /* 0x000ea80000000800 */
[----:B------:R-:W3:Y:S04]  /*0720*/  LDS R20, [R22+0xc0] ;  /* 0x0000c00016147984 */ /* 0x000ee80000000800 */
[----:B------:R-:W-:Y:S04]  /*0730*/  LDS R25, [R22+0x100] ;  /* 0x0001000016197984 */ /* 0x000fe80000000800 */
[----:B------:R-:W4:Y:S01]  /*0740*/  LDS.128 R12, [R27+0x10] ;  /* 0x000010001b0c7984 */ /* 0x000f220000000c00 */
[----:B0-----:R-:W-:-:S03]  /*0750*/  FFMA R29, R8, R24, R23 ;  /* 0x00000018081d7223 */ /* 0x001fc60000000017 */
[----:B------:R-:W0:Y:S01]  /*0760*/  LDS R8, [R22+0x140] ;  /* 0x0001400016087984 */ /* 0x000e220000000800 */
[----:B-1----:R-:W-:-:S03]  /*0770*/  FFMA R18, R18, R9, R29 ;  /* 0x0000000912127223 */ /* 0x002fc6000000001d */
[----:B------:R-:W1:Y:S01]  /*0780*/  LDS R23, [R22+0x180] ;  /* 0x0001800016177984 */ /* 0x000e620000000800 */
[----:B--2---:R-:W-:-:S03]  /*0790*/  FFMA R21, R21, R10, R18 ;  /* 0x0000000a15157223 */ /* 0x004fc60000000012 */
[----:B------:R-:W2:Y:S01]  /*07a0*/  LDS R24, [R22+0x1c0] ;  /* 0x0001c00016187984 */ /* 0x000ea20000000800 */
[----:B---3--:R-:W-:-:S04]  /*07b0*/  FFMA R11, R20, R11, R21 ;  /* 0x0000000b140b7223 */ /* 0x008fc80000000015 */
[----:B----4-:R-:W-:-:S04]  /*07c0*/  FFMA R11, R12, R25, R11 ;  /* 0x000000190c0b7223 */ /* 0x010fc8000000000b */
[----:B0-----:R-:W-:-:S04]  /*07d0*/  FFMA R8, R8, R13, R11 ;  /* 0x0000000d08087223 */ /* 0x001fc8000000000b */
[----:B-1----:R-:W-:-:S04]  /*07e0*/  FFMA R23, R23, R14, R8 ;  /* 0x0000000e17177223 */ /* 0x002fc80000000008 */
[----:B--2---:R-:W-:-:S07]  /*07f0*/  FFMA R23, R24, R15, R23 ;  /* 0x0000000f18177223 */ /* 0x004fce0000000017 */
.L_x_5:
[----:B------:R-:W-:Y:S05]  /*0800*/  @!P1 BRA `(.L_x_2) ;  /* 0x0000000000789947 */ /* 0x000fea0003800000 */
[----:B------:R-:W-:Y:S02]  /*0810*/  ISETP.GE.U32.AND P0, PT, R26, 0x4, PT ;  /* 0x000000041a00780c */ /* 0x000fe40003f06070 */
[----:B------:R-:W-:-:S04]  /*0820*/  LOP3.LUT R16, R16, 0x3, RZ, 0xc0, !PT ;  /* 0x0000000310107812 */ /* 0x000fc800078ec0ff */
[----:B------:R-:W-:-:S07]  /*0830*/  ISETP.NE.AND P1, PT, R16, RZ, PT ;  /* 0x000000ff1000720c */ /* 0x000fce0003f25270 */
[----:B------:R-:W-:Y:S06]  /*0840*/  @!P0 BRA `(.L_x_6) ;  /* 0x0000000000308947 */ /* 0x000fec0003800000 */
[C---:B------:R-:W-:Y:S01]  /*0850*/  LEA R8, R0.reuse, R19, 0x2 ;  /* 0x0000001300087211 */ /* 0x040fe200078e10ff */
[C---:B------:R-:W-:Y:S01]  /*0860*/  IMAD R17, R0.reuse, 0x40, R17 ;  /* 0x0000004000117824 */ /* 0x040fe200078e0211 */
[----:B------:R-:W-:-:S04]  /*0870*/  IADD3 R0, PT, PT, R0, 0x4, RZ ;  /* 0x0000000400007810 */ /* 0x000fc80007ffe0ff */
[----:B------:R-:W-:Y:S04]  /*0880*/  LDS R12, [R17] ;  /* 0x00000000110c7984 */ /* 0x000fe80000000800 */
[----:B------:R-:W0:Y:S04]  /*0890*/  LDS.128 R8, [R8] ;  /* 0x0000000008087984 */ /* 0x000e280000000c00 */
[----:B------:R-:W1:Y:S04]  /*08a0*/  LDS R13, [R17+0x40] ;  /* 0x00004000110d7984 */ /* 0x000e680000000800 */
[----:B------:R-:W2:Y:S04]  /*08b0*/  LDS R14, [R17+0x80] ;  /* 0x00008000110e7984 */ /* 0x000ea80000000800 */
[----:B------:R-:W3:Y:S01]  /*08c0*/  LDS R15, [R17+0xc0] ;  /* 0x0000c000110f7984 */ /* 0x000ee20000000800 */
[----:B0-----:R-:W-:-:S04]  /*08d0*/  FFMA R12, R8, R12, R23 ;  /* 0x0000000c080c7223 */ /* 0x001fc80000000017 */
[----:B-1----:R-:W-:-:S04]  /*08e0*/  FFMA R9, R13, R9, R12 ;  /* 0x000000090d097223 */ /* 0x002fc8000000000c */
[----:B--2---:R-:W-:-:S04]  /*08f0*/  FFMA R10, R14, R10, R9 ;  /* 0x0000000a0e0a7223 */ /* 0x004fc80000000009 */
[----:B---3--:R-:W-:-:S07]  /*0900*/  FFMA R23, R15, R11, R10 ;  /* 0x0000000b0f177223 */ /* 0x008fce000000000a */
.L_x_6:
[----:B------:R-:W-:Y:S05]  /*0910*/  @!P1 BRA `(.L_x_2) ;  /* 0x0000000000349947 */ /* 0x000fea0003800000 */
[----:B------:R-:W-:Y:S01]  /*0920*/  IMAD R5, R0, 0x40, R5 ;  /* 0x0000004000057824 */ /* 0x000fe200078e0205 */
[----:B------:R-:W-:Y:S01]  /*0930*/  IADD3 R16, PT, PT, -R16, RZ, RZ ;  /* 0x000000ff10107210 */ /* 0x000fe20007ffe1ff */
[----:B------:R-:W-:-:S03]  /*0940*/  IMAD R9, R3, 0x180, R0 ;  /* 0x0000018003097824 */ /* 0x000fc600078e0200 */
[----:B------:R-:W-:Y:S01]  /*0950*/  IADD3 R4, PT, PT, R4, R5, RZ ;  /* 0x0000000504047210 */ /* 0x000fe20007ffe0ff */
[----:B------:R-:W-:-:S07]  /*0960*/  IMAD.U32 R6, R9, 0x4, R6 ;  /* 0x0000000409067824 */ /* 0x000fce00078e0006 */
.L_x_7:
[----:B------:R0:W-:Y:S01]  /*0970*/  LDS R0, [R6] ;  /* 0x0000000006007984 */ /* 0x0001e20000000800 */
[----:B------:R-:W-:-:S03]  /*0980*/  IADD3 R16, PT, PT, R16, 0x1, RZ ;  /* 0x0000000110107810 */ /* 0x000fc60007ffe0ff */
[----:B------:R1:W2:Y:S01]  /*0990*/  LDS R5, [R4] ;  /* 0x0000000004057984 */ /* 0x0002a20000000800 */
[----:B------:R-:W-:Y:S02]  /*09a0*/  ISETP.NE.AND P0, PT, R16, RZ, PT ;  /* 0x000000ff1000720c */ /* 0x000fe40003f05270 */
[----:B0-----:R-:W-:Y:S01]  /*09b0*/  IADD3 R6, PT, PT, R6, 0x4, RZ ;  /* 0x0000000406067810 */ /* 0x001fe20007ffe0ff */
[----:B-1----:R-:W-:Y:S02]  /*09c0*/  VIADD R4, R4, 0x40 ;  /* 0x0000004004047836 */ /* 0x002fe40000000000 */
[----:B--2---:R-:W-:-:S08]  /*09d0*/  FFMA R23, R0, R5, R23 ;  /* 0x0000000500177223 */ /* 0x004fd00000000017 */
[----:B------:R-:W-:Y:S05]  /*09e0*/  @P0 BRA `(.L_x_7) ;  /* 0xfffffffc00e00947 */ /* 0x000fea000383ffff */
.L_x_2:
[----:B------:R-:W0:Y:S01]  /*09f0*/  LDC.64 R4, c[0x0][0x390] ;  /* 0x0000e400ff047b82 */ /* 0x000e220000000a00 */
[----:B------:R-:W1:Y:S01]  /*0a00*/  LDCU UR5, c[0x0][0x39c] ;  /* 0x00007380ff0577ac */ /* 0x000e620008000800 */
[----:B------:R-:W-:Y:S02]  /*0a10*/  IADD3 R2, PT, PT, R7, R2, RZ ;  /* 0x0000000207027210 */ /* 0x000fe40007ffe0ff */
[----:B------:R-:W-:-:S05]  /*0a20*/  IADD3 R3, PT, PT, R3, UR4, RZ ;  /* 0x0000000403037c10 */ /* 0x000fca000fffe0ff */
[----:B-1----:R-:W-:-:S04]  /*0a30*/  IMAD R3, R3, UR5, R2 ;  /* 0x0000000503037c24 */ /* 0x002fc8000f8e0202 */
[----:B0-----:R-:W-:-:S05]  /*0a40*/  IMAD.WIDE R2, R3, 0x4, R4 ;  /* 0x0000000403027825 */ /* 0x001fca00078e0204 */
[----:B------:R-:W-:Y:S01]  /*0a50*/  STG.E desc[UR6][R2.64], R23 ;  /* 0x0000001702007986 */ /* 0x000fe2000c101906 */
[----:B------:R-:W-:Y:S05]  /*0a60*/  EXIT ;  /* 0x000000000000794d */ /* 0x000fea0003800000 */
.L_x_8:
[----:B------:R-:W-:-:S00]  /*0a70*/  BRA `(.L_x_8) ;  /* 0xfffffffc00fc7947 */ /* 0x000fc0000383ffff */
[----:B------:R-:W-:-:S00]  /*0a80*/  NOP ;  /* 0x0000000000007918 */ /* 0x000fc00000000000 */
[----:B------:R-:W-:-:S00]  /*0a90*/  NOP ;  /* 0x0000000000007918 */ /* 0x000fc00000000000 */
[----:B------:R-:W-:-:S00]  /*0aa0*/  NOP ;  /* 0x0000000000007918 */ /* 0x000fc00000000000 */
[----:B------:R-:W-:-:S00]  /*0ab0*/  NOP ;  /* 0x0000000000007918 */ /* 0x000fc00000000000 */
[----:B------:R-:W-:-:S00]  /*0ac0*/  NOP ;  /* 0x0000000000007918 */ /* 0x000fc00000000000 */
[----:B------:R-:W-:-:S00]  /*0ad0*/  NOP ;  /* 0x0000000000007918 */ /* 0x000fc00000000000 */
[----:B------:R-:W-:-:S00]  /*0ae0*/  NOP ;  /* 0x0000000000007918 */ /* 0x000fc00000000000 */
[----:B------:R-:W-:-:S00]  /*0af0*/  NOP ;  /* 0x0000000000007918 */ /* 0x000fc00000000000 */
.L_x_9:


//--------------------- .nv.shared._Z8sgemm_v1ILj16ELj384EEvPfS0_S0_iii --------------------------
	.section	.nv.shared._Z8sgemm_v1ILj16ELj384EEvPfS0_S0_iii,"aw",@nobits
	.sectionflags	@""
	.align	4
.nv.shared._Z8sgemm_v1ILj16ELj384EEvPfS0_S0_iii:
	.zero		50176


//--------------------- .nv.shared.reserved.0     --------------------------
	.section	.nv.shared.reserved.0,"aw",@nobits
	.weak		__nv_reservedSMEM_offset_0_alias
	.size		__nv_reservedSMEM_offset_0_alias, 0, 64
	.other		__nv_reservedSMEM_offset_0_alias,@"STO_CUDA_RESERVED_SHARED STV_DEFAULT"
__nv_reservedSMEM_offset_0_alias:
	.zero		0
	.zero		64


//--------------------- .nv.constant0._Z8sgemm_v1ILj16ELj384EEvPfS0_S0_iii --------------------------
	.section	.nv.constant0._Z8sgemm_v1ILj16ELj384EEvPfS0_S0_iii,"a",@progbits
	.sectionflags	@""
	.align	4
.nv.constant0._Z8sgemm_v1ILj16ELj384EEvPfS0_S0_iii:
	.zero		932


//--------------------- SYMBOLS --------------------------

	.type		.nv.reservedSmem.offset0,@object
	.size		.nv.reservedSmem.offset0,0x4
	.type		.nv.reservedSmem.cap,@object
	.size		.nv.reservedSmem.cap,0x4
